//
// Generated by NVIDIA NVVM Compiler
//
// Compiler Build ID: CL-36424714
// Cuda compilation tools, release 13.0, V13.0.88
// Based on NVVM 20.0.0
//

.version 9.0
.target sm_100
.address_size 64

	// .globl	bn_inference

.visible .entry bn_inference(
	.param .u64 .ptr .align 1 bn_inference_param_0,
	.param .u64 .ptr .align 1 bn_inference_param_1,
	.param .u64 .ptr .align 1 bn_inference_param_2,
	.param .u64 .ptr .align 1 bn_inference_param_3,
	.param .u64 .ptr .align 1 bn_inference_param_4,
	.param .f32 bn_inference_param_5,
	.param .u32 bn_inference_param_6,
	.param .u32 bn_inference_param_7,
	.param .u32 bn_inference_param_8
)
{
	.reg .pred 	%p<2>;
	.reg .b32 	%r<13>;
	.reg .b32 	%f<12>;
	.reg .b64 	%rd<18>;

	ld.param.u64 	%rd1, [bn_inference_param_0];
	ld.param.u64 	%rd2, [bn_inference_param_1];
	ld.param.u64 	%rd3, [bn_inference_param_2];
	ld.param.u64 	%rd4, [bn_inference_param_3];
	ld.param.u64 	%rd5, [bn_inference_param_4];
	ld.param.f32 	%f1, [bn_inference_param_5];
	ld.param.u32 	%r2, [bn_inference_param_6];
	ld.param.u32 	%r3, [bn_inference_param_7];
	ld.param.u32 	%r4, [bn_inference_param_8];
	mov.u32 	%r5, %ctaid.x;
	mov.u32 	%r6, %ntid.x;
	mov.u32 	%r7, %tid.x;
	mad.lo.s32 	%r1, %r5, %r6, %r7;
	mul.lo.s32 	%r8, %r3, %r2;
	mul.lo.s32 	%r9, %r8, %r4;
	setp.ge.s32 	%p1, %r1, %r9;
	@%p1 bra 	$L__BB0_2;
	cvta.to.global.u64 	%rd6, %rd1;
	cvta.to.global.u64 	%rd7, %rd4;
	cvta.to.global.u64 	%rd8, %rd5;
	cvta.to.global.u64 	%rd9, %rd2;
	cvta.to.global.u64 	%rd10, %rd3;
	mul.lo.s32 	%r10, %r4, %r3;
	div.s32 	%r11, %r1, %r10;
	rem.s32 	%r12, %r11, %r2;
	mul.wide.s32 	%rd11, %r1, 4;
	add.s64 	%rd12, %rd6, %rd11;
	ld.global.f32 	%f2, [%rd12];
	mul.wide.s32 	%rd13, %r12, 4;
	add.s64 	%rd14, %rd7, %rd13;
	ld.global.f32 	%f3, [%rd14];
	sub.f32 	%f4, %f2, %f3;
	add.s64 	%rd15, %rd8, %rd13;
	ld.global.f32 	%f5, [%rd15];
	add.f32 	%f6, %f1, %f5;
	sqrt.rn.f32 	%f7, %f6;
	div.rn.f32 	%f8, %f4, %f7;
	add.s64 	%rd16, %rd9, %rd13;
	ld.global.f32 	%f9, [%rd16];
	add.s64 	%rd17, %rd10, %rd13;
	ld.global.f32 	%f10, [%rd17];
	fma.rn.f32 	%f11, %f9, %f8, %f10;
	st.global.f32 	[%rd12], %f11;
$L__BB0_2:
	ret;

}


// ===== COMPILED SASS (sm_100) =====

	.target	sm_100

	.elftype	@"ET_EXEC"


//--------------------- .note.nv.tkinfo           --------------------------
	.section	.note.nv.tkinfo,"",@"SHT_NOTE"
	.sectionflags	@"SHF_NOTE_NV_TKINFO"
	.tkinfo
        /*0018*/ 	.word	0x00000002
        /*0030*/ 	.string	""
        /*0030*/ 	.string	"ptxas"
        /*0030*/ 	.string	"Cuda compilation tools, release 13.0, V13.0.88"
        /*0030*/ 	.string	"Build cuda_13.0.r13.0/compiler.36424714_0"
        /*0030*/ 	.string	"-arch sm_100 -m 64 "



//--------------------- .note.nv.cuinfo           --------------------------
	.section	.note.nv.cuinfo,"",@"SHT_NOTE"
	.sectionflags	@"SHF_NOTE_NV_CUINFO"
        /*0018*/ 	.short	0x0002
        /*001a*/ 	.short	0x0064
        /*001c*/ 	.short	0x0082
	.zero		2


//--------------------- .nv.info                  --------------------------
	.section	.nv.info,"",@"SHT_CUDA_INFO"
	.align	4


	//----- nvinfo : EIATTR_REGCOUNT
	.align		4
        /*0000*/ 	.byte	0x04, 0x2f
        /*0002*/ 	.short	(.L_1 - .L_0)
	.align		4
.L_0:
        /*0004*/ 	.word	index@(bn_inference)
        /*0008*/ 	.word	0x00000011


	//----- nvinfo : EIATTR_FRAME_SIZE
	.align		4
.L_1:
        /*000c*/ 	.byte	0x04, 0x11
        /*000e*/ 	.short	(.L_3 - .L_2)
	.align		4
.L_2:
        /*0010*/ 	.word	index@($__internal_1_$__cuda_sm3x_div_rn_noftz_f32_slowpath)
        /*0014*/ 	.word	0x00000000


	//----- nvinfo : EIATTR_FRAME_SIZE
	.align		4
.L_3:
        /*0018*/ 	.byte	0x04, 0x11
        /*001a*/ 	.short	(.L_5 - .L_4)
	.align		4
.L_4:
        /*001c*/ 	.word	index@($__internal_0_$__cuda_sm20_sqrt_rn_f32_slowpath)
        /*0020*/ 	.word	0x00000000


	//----- nvinfo : EIATTR_FRAME_SIZE
	.align		4
.L_5:
        /*0024*/ 	.byte	0x04, 0x11
        /*0026*/ 	.short	(.L_7 - .L_6)
	.align		4
.L_6:
        /*0028*/ 	.word	index@(bn_inference)
        /*002c*/ 	.word	0x00000000


	//----- nvinfo : EIATTR_MIN_STACK_SIZE
	.align		4
.L_7:
        /*0030*/ 	.byte	0x04, 0x12
        /*0032*/ 	.short	(.L_9 - .L_8)
	.align		4
.L_8:
        /*0034*/ 	.word	index@(bn_inference)
        /*0038*/ 	.word	0x00000000
.L_9:


//--------------------- .nv.compat                --------------------------
	.section	.nv.compat,"",@"SHT_CUDA_COMPAT_INFO"
	.align	4
        /*0000*/ 	.byte	0x02, 0x09, 0x00, 0x00, 0x02, 0x02, 0x01, 0x00, 0x02, 0x05, 0x05, 0x00, 0x03, 0x07, 0x01, 0x01
        /*0010*/ 	.byte	0x02, 0x03, 0x00, 0x00, 0x02, 0x06, 0x01, 0x00, 0x04, 0x0b, 0x08, 0x00, 0x01, 0x00, 0x00, 0x00
        /*0020*/ 	.byte	0x00, 0x00, 0x00, 0x00


//--------------------- .nv.info.bn_inference     --------------------------
	.section	.nv.info.bn_inference,"",@"SHT_CUDA_INFO"
	.sectionflags	@""
	.align	4


	//----- nvinfo : EIATTR_CUDA_API_VERSION
	.align		4
        /*0000*/ 	.byte	0x04, 0x37
        /*0002*/ 	.short	(.L_11 - .L_10)
.L_10:
        /*0004*/ 	.word	0x00000082


	//----- nvinfo : EIATTR_KPARAM_INFO
	.align		4
.L_11:
        /*0008*/ 	.byte	0x04, 0x17
        /*000a*/ 	.short	(.L_13 - .L_12)
.L_12:
        /*000c*/ 	.word	0x00000000
        /*0010*/ 	.short	0x0008
        /*0012*/ 	.short	0x0034
        /*0014*/ 	.byte	0x00, 0xf0, 0x11, 0x00


	//----- nvinfo : EIATTR_KPARAM_INFO
	.align		4
.L_13:
        /*0018*/ 	.byte	0x04, 0x17
        /*001a*/ 	.short	(.L_15 - .L_14)
.L_14:
        /*001c*/ 	.word	0x00000000
        /*0020*/ 	.short	0x0007
        /*0022*/ 	.short	0x0030
        /*0024*/ 	.byte	0x00, 0xf0, 0x11, 0x00


	//----- nvinfo : EIATTR_KPARAM_INFO
	.align		4
.L_15:
        /*0028*/ 	.byte	0x04, 0x17
        /*002a*/ 	.short	(.L_17 - .L_16)
.L_16:
        /*002c*/ 	.word	0x00000000
        /*0030*/ 	.short	0x0006
        /*0032*/ 	.short	0x002c
        /*0034*/ 	.byte	0x00, 0xf0, 0x11, 0x00


	//----- nvinfo : EIATTR_KPARAM_INFO
	.align		4
.L_17:
        /*0038*/ 	.byte	0x04, 0x17
        /*003a*/ 	.short	(.L_19 - .L_18)
.L_18:
        /*003c*/ 	.word	0x00000000
        /*0040*/ 	.short	0x0005
        /*0042*/ 	.short	0x0028
        /*0044*/ 	.byte	0x00, 0xf0, 0x11, 0x00


	//----- nvinfo : EIATTR_KPARAM_INFO
	.align		4
.L_19:
        /*0048*/ 	.byte	0x04, 0x17
        /*004a*/ 	.short	(.L_21 - .L_20)
.L_20:
        /*004c*/ 	.word	0x00000000
        /*0050*/ 	.short	0x0004
        /*0052*/ 	.short	0x0020
        /*0054*/ 	.byte	0x00, 0xf5, 0x21, 0x00


	//----- nvinfo : EIATTR_KPARAM_INFO
	.align		4
.L_21:
        /*0058*/ 	.byte	0x04, 0x17
        /*005a*/ 	.short	(.L_23 - .L_22)
.L_22:
        /*005c*/ 	.word	0x00000000
        /*0060*/ 	.short	0x0003
        /*0062*/ 	.short	0x0018
        /*0064*/ 	.byte	0x00, 0xf5, 0x21, 0x00


	//----- nvinfo : EIATTR_KPARAM_INFO
	.align		4
.L_23:
        /*0068*/ 	.byte	0x04, 0x17
        /*006a*/ 	.short	(.L_25 - .L_24)
.L_24:
        /*006c*/ 	.word	0x00000000
        /*0070*/ 	.short	0x0002
        /*0072*/ 	.short	0x0010
        /*0074*/ 	.byte	0x00, 0xf5, 0x21, 0x00


	//----- nvinfo : EIATTR_KPARAM_INFO
	.align		4
.L_25:
        /*0078*/ 	.byte	0x04, 0x17
        /*007a*/ 	.short	(.L_27 - .L_26)
.L_26:
        /*007c*/ 	.word	0x00000000
        /*0080*/ 	.short	0x0001
        /*0082*/ 	.short	0x0008
        /*0084*/ 	.byte	0x00, 0xf5, 0x21, 0x00


	//----- nvinfo : EIATTR_KPARAM_INFO
	.align		4
.L_27:
        /*0088*/ 	.byte	0x04, 0x17
        /*008a*/ 	.short	(.L_29 - .L_28)
.L_28:
        /*008c*/ 	.word	0x00000000
        /*0090*/ 	.short	0x0000
        /*0092*/ 	.short	0x0000
        /*0094*/ 	.byte	0x00, 0xf5, 0x21, 0x00


	//----- nvinfo : EIATTR_SPARSE_MMA_MASK
	.align		4
.L_29:
        /*0098*/ 	.byte	0x03, 0x50
        /*009a*/ 	.short	0x0000


	//----- nvinfo : EIATTR_MAXREG_COUNT
	.align		4
        /*009c*/ 	.byte	0x03, 0x1b
        /*009e*/ 	.short	0x00ff


	//----- nvinfo : EIATTR_MERCURY_ISA_VERSION
	.align		4
        /*00a0*/ 	.byte	0x03, 0x5f
        /*00a2*/ 	.short	0x0101


	//----- nvinfo : EIATTR_VRC_CTA_INIT_COUNT
	.align		4
        /*00a4*/ 	.byte	0x02, 0x4a
	.zero		1
	.zero		1


	//----- nvinfo : EIATTR_EXIT_INSTR_OFFSETS
	.align		4
        /*00a8*/ 	.byte	0x04, 0x1c
        /*00aa*/ 	.short	(.L_31 - .L_30)


	//   ....[0]....
.L_30:
        /*00ac*/ 	.word	0x000000a0


	//   ....[1]....
        /*00b0*/ 	.word	0x000006c0


	//----- nvinfo : EIATTR_CRS_STACK_SIZE
	.align		4
.L_31:
        /*00b4*/ 	.byte	0x04, 0x1e
        /*00b6*/ 	.short	(.L_33 - .L_32)
.L_32:
        /*00b8*/ 	.word	0x00000000


	//----- nvinfo : EIATTR_CBANK_PARAM_SIZE
	.align		4
.L_33:
        /*00bc*/ 	.byte	0x03, 0x19
        /*00be*/ 	.short	0x0038


	//----- nvinfo : EIATTR_PARAM_CBANK
	.align		4
        /*00c0*/ 	.byte	0x04, 0x0a
        /*00c2*/ 	.short	(.L_35 - .L_34)
	.align		4
.L_34:
        /*00c4*/ 	.word	index@(.nv.constant0.bn_inference)
        /*00c8*/ 	.short	0x0380
        /*00ca*/ 	.short	0x0038


	//----- nvinfo : EIATTR_SW_WAR
	.align		4
.L_35:
        /*00cc*/ 	.byte	0x04, 0x36
        /*00ce*/ 	.short	(.L_37 - .L_36)
.L_36:
        /*00d0*/ 	.word	0x00000008
.L_37:


//--------------------- .nv.callgraph             --------------------------
	.section	.nv.callgraph,"",@"SHT_CUDA_CALLGRAPH"
	.align	4
	.sectionentsize	8
	.align		4
        /*0000*/ 	.word	0x00000000
	.align		4
        /*0004*/ 	.word	0xffffffff
	.align		4
        /*0008*/ 	.word	0x00000000
	.align		4
        /*000c*/ 	.word	0xfffffffe
	.align		4
        /*0010*/ 	.word	0x00000000
	.align		4
        /*0014*/ 	.word	0xfffffffd
	.align		4
        /*0018*/ 	.word	0x00000000
	.align		4
        /*001c*/ 	.word	0xfffffffc


//--------------------- .text.bn_inference        --------------------------
	.section	.text.bn_inference,"ax",@progbits
	.align	128
        .global         bn_inference
        .type           bn_inference,@function
        .size           bn_inference,(.L_x_19 - bn_inference)
        .other          bn_inference,@"STO_CUDA_ENTRY STV_DEFAULT"
bn_inference:
.text.bn_inference:
[----:B------:R-:W-:Y:S01]  /*0000*/  LDC R1, c[0x0][0x37c] ;  /* 0x0000df00ff017b82 */ /* 0x000fe20000000800 */
[----:B------:R-:W0:Y:S07]  /*0010*/  S2R R5, SR_TID.X ;  /* 0x0000000000057919 */ /* 0x000e2e0000002100 */
[----:B------:R-:W1:Y:S08]  /*0020*/  LDC R3, c[0x0][0x3ac] ;  /* 0x0000eb00ff037b82 */ /* 0x000e700000000800 */
[----:B------:R-:W1:Y:S08]  /*0030*/  LDC.64 R6, c[0x0][0x3b0] ;  /* 0x0000ec00ff067b82 */ /* 0x000e700000000a00 */
[----:B------:R-:W0:Y:S08]  /*0040*/  S2UR UR4, SR_CTAID.X ;  /* 0x00000000000479c3 */ /* 0x000e300000002500 */
[----:B------:R-:W0:Y:S01]  /*0050*/  LDC R4, c[0x0][0x360] ;  /* 0x0000d800ff047b82 */ /* 0x000e220000000800 */
[----:B-1----:R-:W-:-:S02]  /*0060*/  IMAD R0, R6, R3, RZ ;  /* 0x0000000306007224 */ /* 0x002fc400078e02ff */
[----:B0-----:R-:W-:Y:S02]  /*0070*/  IMAD R4, R4, UR4, R5 ;  /* 0x0000000404047c24 */ /* 0x001fe4000f8e0205 */
[----:B------:R-:W-:-:S05]  /*0080*/  IMAD R5, R0, R7, RZ ;  /* 0x0000000700057224 */ /* 0x000fca00078e02ff */
[----:B------:R-:W-:-:S13]  /*0090*/  ISETP.GE.AND P0, PT, R4, R5, PT ;  /* 0x000000050400720c */ /* 0x000fda0003f06270 */
[----:B------:R-:W-:Y:S05]  /*00a0*/  @P0 EXIT ;  /* 0x000000000000094d */ /* 0x000fea0003800000 */
[----:B------:R-:W-:Y:S01]  /*00b0*/  IMAD R5, R6, R7, RZ ;  /* 0x0000000706057224 */ /* 0x000fe200078e02ff */
[----:B------:R-:W-:Y:S01]  /*00c0*/  IABS R8, R3 ;  /* 0x0000000300087213 */ /* 0x000fe20000000000 */
[----:B------:R-:W0:Y:S01]  /*00d0*/  LDCU.64 UR4, c[0x0][0x358] ;  /* 0x00006b00ff0477ac */ /* 0x000e220008000a00 */
[----:B------:R-:W-:Y:S02]  /*00e0*/  IABS R10, R4 ;  /* 0x00000004000a7213 */ /* 0x000fe40000000000 */
[-C--:B------:R-:W-:Y:S01]  /*00f0*/  IABS R9, R5.reuse ;  /* 0x0000000500097213 */ /* 0x080fe20000000000 */
[----:B------:R-:W1:Y:S01]  /*0100*/  LDCU UR6, c[0x0][0x3a8] ;  /* 0x00007500ff0677ac */ /* 0x000e620008000800 */
[----:B------:R-:W-:Y:S02]  /*0110*/  IABS R12, R5 ;  /* 0x00000005000c7213 */ /* 0x000fe40000000000 */
[----:B------:R-:W2:Y:S08]  /*0120*/  I2F.RP R2, R9 ;  /* 0x0000000900027306 */ /* 0x000eb00000209400 */
[----:B--2---:R-:W2:Y:S02]  /*0130*/  MUFU.RCP R2, R2 ;  /* 0x0000000200027308 */ /* 0x004ea40000001000 */
[----:B--2---:R-:W-:-:S06]  /*0140*/  VIADD R6, R2, 0xffffffe ;  /* 0x0ffffffe02067836 */ /* 0x004fcc0000000000 */
[----:B------:R2:W3:Y:S02]  /*0150*/  F2I.FTZ.U32.TRUNC.NTZ R7, R6 ;  /* 0x0000000600077305 */ /* 0x0004e4000021f000 */
[----:B--2---:R-:W-:Y:S02]  /*0160*/  HFMA2 R6, -RZ, RZ, 0, 0 ;  /* 0x00000000ff067431 */ /* 0x004fe400000001ff */
[----:B---3--:R-:W-:-:S04]  /*0170*/  IMAD.MOV R0, RZ, RZ, -R7 ;  /* 0x000000ffff007224 */ /* 0x008fc800078e0a07 */
[----:B------:R-:W-:Y:S02]  /*0180*/  IMAD R11, R0, R9, RZ ;  /* 0x00000009000b7224 */ /* 0x000fe400078e02ff */
[----:B------:R-:W-:Y:S02]  /*0190*/  IMAD.MOV.U32 R0, RZ, RZ, R8 ;  /* 0x000000ffff007224 */ /* 0x000fe400078e0008 */
[----:B------:R-:W-:Y:S02]  /*01a0*/  IMAD.HI.U32 R7, R7, R11, R6 ;  /* 0x0000000b07077227 */ /* 0x000fe400078e0006 */
[----:B------:R-:W2:Y:S02]  /*01b0*/  I2F.RP R8, R0 ;  /* 0x0000000000087306 */ /* 0x000ea40000209400 */
[----:B------:R-:W-:Y:S02]  /*01c0*/  IMAD.MOV.U32 R6, RZ, RZ, R10 ;  /* 0x000000ffff067224 */ /* 0x000fe400078e000a */
[----:B------:R-:W-:-:S02]  /*01d0*/  IMAD.MOV R11, RZ, RZ, -R12 ;  /* 0x000000ffff0b7224 */ /* 0x000fc400078e0a0c */
[----:B------:R-:W-:Y:S01]  /*01e0*/  IMAD.HI.U32 R2, R7, R6, RZ ;  /* 0x0000000607027227 */ /* 0x000fe200078e00ff */
[----:B------:R-:W3:Y:S03]  /*01f0*/  LDC.64 R12, c[0x0][0x398] ;  /* 0x0000e600ff0c7b82 */ /* 0x000ee60000000a00 */
[----:B------:R-:W-:Y:S01]  /*0200*/  IMAD R6, R2, R11, R6 ;  /* 0x0000000b02067224 */ /* 0x000fe200078e0206 */
[----:B--2---:R-:W2:Y:S04]  /*0210*/  MUFU.RCP R8, R8 ;  /* 0x0000000800087308 */ /* 0x004ea80000001000 */
[----:B------:R-:W-:Y:S01]  /*0220*/  ISETP.GT.U32.AND P2, PT, R9, R6, PT ;  /* 0x000000060900720c */ /* 0x000fe20003f44070 */
[----:B------:R-:W4:-:S12]  /*0230*/  LDC.64 R10, c[0x0][0x380] ;  /* 0x0000e000ff0a7b82 */ /* 0x000f180000000a00 */
[----:B------:R-:W-:Y:S02]  /*0240*/  @!P2 IMAD.IADD R6, R6, 0x1, -R9 ;  /* 0x000000010606a824 */ /* 0x000fe400078e0a09 */
[----:B------:R-:W-:Y:S01]  /*0250*/  @!P2 VIADD R2, R2, 0x1 ;  /* 0x000000010202a836 */ /* 0x000fe20000000000 */
[----:B--2---:R-:W-:Y:S02]  /*0260*/  IADD3 R7, PT, PT, R8, 0xffffffe, RZ ;  /* 0x0ffffffe08077810 */ /* 0x004fe40007ffe0ff */
[----:B------:R-:W-:Y:S02]  /*0270*/  ISETP.GE.U32.AND P0, PT, R6, R9, PT ;  /* 0x000000090600720c */ /* 0x000fe40003f06070 */
[----:B------:R-:W-:Y:S02]  /*0280*/  LOP3.LUT R6, R4, R5, RZ, 0x3c, !PT ;  /* 0x0000000504067212 */ /* 0x000fe400078e3cff */
[----:B------:R-:W2:Y:S01]  /*0290*/  F2I.FTZ.U32.TRUNC.NTZ R7, R7 ;  /* 0x0000000700077305 */ /* 0x000ea2000021f000 */
[----:B------:R-:W-:-:S02]  /*02a0*/  ISETP.NE.AND P2, PT, R5, RZ, PT ;  /* 0x000000ff0500720c */ /* 0x000fc40003f45270 */
[----:B------:R-:W-:Y:S01]  /*02b0*/  ISETP.GE.AND P1, PT, R6, RZ, PT ;  /* 0x000000ff0600720c */ /* 0x000fe20003f26270 */
[----:B------:R-:W-:-:S05]  /*02c0*/  IMAD.MOV.U32 R6, RZ, RZ, RZ ;  /* 0x000000ffff067224 */ /* 0x000fca00078e00ff */
[----:B------:R-:W-:Y:S02]  /*02d0*/  @P0 VIADD R2, R2, 0x1 ;  /* 0x0000000102020836 */ /* 0x000fe40000000000 */
[----:B--2---:R-:W-:-:S05]  /*02e0*/  IMAD.MOV R9, RZ, RZ, -R7 ;  /* 0x000000ffff097224 */ /* 0x004fca00078e0a07 */
[----:B------:R-:W-:Y:S02]  /*02f0*/  @!P1 IADD3 R2, PT, PT, -R2, RZ, RZ ;  /* 0x000000ff02029210 */ /* 0x000fe40007ffe1ff */
[----:B------:R-:W-:Y:S01]  /*0300*/  @!P2 LOP3.LUT R2, RZ, R5, RZ, 0x33, !PT ;  /* 0x00000005ff02a212 */ /* 0x000fe200078e33ff */
[----:B------:R-:W-:-:S03]  /*0310*/  IMAD R5, R9, R0, RZ ;  /* 0x0000000009057224 */ /* 0x000fc600078e02ff */
[----:B------:R-:W-:Y:S01]  /*0320*/  IABS R8, R2 ;  /* 0x0000000200087213 */ /* 0x000fe20000000000 */
[----:B------:R-:W-:Y:S01]  /*0330*/  IMAD.HI.U32 R6, R7, R5, R6 ;  /* 0x0000000507067227 */ /* 0x000fe200078e0006 */
[----:B------:R-:W-:-:S03]  /*0340*/  ISETP.GE.AND P2, PT, R2, RZ, PT ;  /* 0x000000ff0200720c */ /* 0x000fc60003f46270 */
[----:B------:R-:W-:Y:S02]  /*0350*/  IMAD.MOV.U32 R5, RZ, RZ, R8 ;  /* 0x000000ffff057224 */ /* 0x000fe400078e0008 */
[----:B------:R-:W2:Y:S02]  /*0360*/  LDC.64 R8, c[0x0][0x3a0] ;  /* 0x0000e800ff087b82 */ /* 0x000ea40000000a00 */
[----:B------:R-:W-:-:S04]  /*0370*/  IMAD.HI.U32 R6, R6, R5, RZ ;  /* 0x0000000506067227 */ /* 0x000fc800078e00ff */
[----:B------:R-:W-:-:S04]  /*0380*/  IMAD.MOV R6, RZ, RZ, -R6 ;  /* 0x000000ffff067224 */ /* 0x000fc800078e0a06 */
[----:B------:R-:W-:-:S05]  /*0390*/  IMAD R6, R0, R6, R5 ;  /* 0x0000000600067224 */ /* 0x000fca00078e0205 */
[----:B------:R-:W-:-:S13]  /*03a0*/  ISETP.GT.U32.AND P0, PT, R0, R6, PT ;  /* 0x000000060000720c */ /* 0x000fda0003f04070 */
[----:B------:R-:W-:Y:S02]  /*03b0*/  @!P0 IADD3 R6, PT, PT, R6, -R0, RZ ;  /* 0x8000000006068210 */ /* 0x000fe40007ffe0ff */
[----:B------:R-:W-:Y:S02]  /*03c0*/  ISETP.NE.AND P0, PT, R3, RZ, PT ;  /* 0x000000ff0300720c */ /* 0x000fe40003f05270 */
[----:B------:R-:W-:-:S13]  /*03d0*/  ISETP.GT.U32.AND P1, PT, R0, R6, PT ;  /* 0x000000060000720c */ /* 0x000fda0003f24070 */
[----:B------:R-:W-:-:S04]  /*03e0*/  @!P1 IMAD.IADD R6, R6, 0x1, -R0 ;  /* 0x0000000106069824 */ /* 0x000fc800078e0a00 */
[----:B------:R-:W-:Y:S01]  /*03f0*/  @!P2 IMAD.MOV R6, RZ, RZ, -R6 ;  /* 0x000000ffff06a224 */ /* 0x000fe200078e0a06 */
[----:B------:R-:W-:-:S05]  /*0400*/  @!P0 LOP3.LUT R6, RZ, R3, RZ, 0x33, !PT ;  /* 0x00000003ff068212 */ /* 0x000fca00078e33ff */
[----:B--2---:R-:W-:-:S06]  /*0410*/  IMAD.WIDE R8, R6, 0x4, R8 ;  /* 0x0000000406087825 */ /* 0x004fcc00078e0208 */
[----:B0-----:R-:W1:Y:S01]  /*0420*/  LDG.E R8, desc[UR4][R8.64] ;  /* 0x0000000408087981 */ /* 0x001e62000c1e1900 */
[----:B---3--:R-:W-:-:S04]  /*0430*/  IMAD.WIDE R2, R6, 0x4, R12 ;  /* 0x0000000406027825 */ /* 0x008fc800078e020c */
[----:B----4-:R-:W-:Y:S02]  /*0440*/  IMAD.WIDE R4, R4, 0x4, R10 ;  /* 0x0000000404047825 */ /* 0x010fe400078e020a */
[----:B------:R1:W2:Y:S04]  /*0450*/  LDG.E R3, desc[UR4][R2.64] ;  /* 0x0000000402037981 */ /* 0x0002a8000c1e1900 */
[----:B------:R-:W2:Y:S01]  /*0460*/  LDG.E R0, desc[UR4][R4.64] ;  /* 0x0000000404007981 */ /* 0x000ea2000c1e1900 */
[----:B------:R-:W-:Y:S01]  /*0470*/  BSSY.RECONVERGENT B0, `(.L_x_0) ;  /* 0x000000f000007945 */ /* 0x000fe20003800200 */
[----:B-1----:R-:W-:-:S05]  /*0480*/  FADD R2, R8, UR6 ;  /* 0x0000000608027e21 */ /* 0x002fca0008000000 */
[----:B------:R-:W-:Y:S01]  /*0490*/  IADD3 R7, PT, PT, R2, -0xd000000, RZ ;  /* 0xf300000002077810 */ /* 0x000fe20007ffe0ff */
[----:B------:R0:W1:Y:S03]  /*04a0*/  MUFU.RSQ R11, R2 ;  /* 0x00000002000b7308 */ /* 0x0000660000001400 */
[----:B------:R-:W-:Y:S01]  /*04b0*/  ISETP.GT.U32.AND P0, PT, R7, 0x727fffff, PT ;  /* 0x727fffff0700780c */ /* 0x000fe20003f04070 */
[----:B--2---:R-:W-:-:S12]  /*04c0*/  FADD R0, R0, -R3 ;  /* 0x8000000300007221 */ /* 0x004fd80000000000 */
[----:B0-----:R-:W-:Y:S05]  /*04d0*/  @!P0 BRA `(.L_x_1) ;  /* 0x0000000000108947 */ /* 0x001fea0003800000 */
[----:B-1----:R-:W-:-:S07]  /*04e0*/  MOV R11, 0x500 ;  /* 0x00000500000b7802 */ /* 0x002fce0000000f00 */
[----:B------:R-:W-:Y:S05]  /*04f0*/  CALL.REL.NOINC `($__internal_0_$__cuda_sm20_sqrt_rn_f32_slowpath) ;  /* 0x0000000000747944 */ /* 0x000fea0003c00000 */
[----:B------:R-:W-:Y:S01]  /*0500*/  IMAD.MOV.U32 R3, RZ, RZ, R7 ;  /* 0x000000ffff037224 */ /* 0x000fe200078e0007 */
[----:B------:R-:W-:Y:S06]  /*0510*/  BRA `(.L_x_2) ;  /* 0x0000000000107947 */ /* 0x000fec0003800000 */
.L_x_1:
[----:B-1----:R-:W-:Y:S01]  /*0520*/  FMUL.FTZ R3, R2, R11 ;  /* 0x0000000b02037220 */ /* 0x002fe20000410000 */
[----:B------:R-:W-:-:S03]  /*0530*/  FMUL.FTZ R7, R11, 0.5 ;  /* 0x3f0000000b077820 */ /* 0x000fc60000410000 */
[----:B------:R-:W-:-:S04]  /*0540*/  FFMA R2, -R3, R3, R2 ;  /* 0x0000000303027223 */ /* 0x000fc80000000102 */
[----:B------:R-:W-:-:S07]  /*0550*/  FFMA R3, R2, R7, R3 ;  /* 0x0000000702037223 */ /* 0x000fce0000000003 */
.L_x_2:
[----:B------:R-:W-:Y:S05]  /*0560*/  BSYNC.RECONVERGENT B0 ;  /* 0x0000000000007941 */ /* 0x000fea0003800200 */
.L_x_0:
[----:B------:R-:W0:Y:S01]  /*0570*/  MUFU.RCP R2, R3 ;  /* 0x0000000300027308 */ /* 0x000e220000001000 */
[----:B------:R-:W-:Y:S07]  /*0580*/  BSSY.RECONVERGENT B0, `(.L_x_3) ;  /* 0x000000b000007945 */ /* 0x000fee0003800200 */
[----:B------:R-:W1:Y:S01]  /*0590*/  FCHK P0, R0, R3 ;  /* 0x0000000300007302 */ /* 0x000e620000000000 */
[----:B0-----:R-:W-:-:S04]  /*05a0*/  FFMA R7, R2, -R3, 1 ;  /* 0x3f80000002077423 */ /* 0x001fc80000000803 */
[----:B------:R-:W-:-:S04]  /*05b0*/  FFMA R7, R2, R7, R2 ;  /* 0x0000000702077223 */ /* 0x000fc80000000002 */
[----:B------:R-:W-:-:S04]  /*05c0*/  FFMA R2, R0, R7, RZ ;  /* 0x0000000700027223 */ /* 0x000fc800000000ff */
[----:B------:R-:W-:-:S04]  /*05d0*/  FFMA R8, R2, -R3, R0 ;  /* 0x8000000302087223 */ /* 0x000fc80000000000 */
[----:B------:R-:W-:Y:S01]  /*05e0*/  FFMA R10, R7, R8, R2 ;  /* 0x00000008070a7223 */ /* 0x000fe20000000002 */
[----:B-1----:R-:W-:Y:S06]  /*05f0*/  @!P0 BRA `(.L_x_4) ;  /* 0x00000000000c8947 */ /* 0x002fec0003800000 */
[----:B------:R-:W-:-:S07]  /*0600*/  MOV R2, 0x620 ;  /* 0x0000062000027802 */ /* 0x000fce0000000f00 */
[----:B------:R-:W-:Y:S05]  /*0610*/  CALL.REL.NOINC `($__internal_1_$__cuda_sm3x_div_rn_noftz_f32_slowpath) ;  /* 0x0000000000887944 */ /* 0x000fea0003c00000 */
[----:B------:R-:W-:-:S07]  /*0620*/  IMAD.MOV.U32 R10, RZ, RZ, R0 ;  /* 0x000000ffff0a7224 */ /* 0x000fce00078e0000 */
.L_x_4:
[----:B------:R-:W-:Y:S05]  /*0630*/  BSYNC.RECONVERGENT B0 ;  /* 0x0000000000007941 */ /* 0x000fea0003800200 */
.L_x_3:
[----:B------:R-:W0:Y:S08]  /*0640*/  LDC.64 R2, c[0x0][0x388] ;  /* 0x0000e200ff027b82 */ /* 0x000e300000000a00 */
[----:B------:R-:W1:Y:S01]  /*0650*/  LDC.64 R8, c[0x0][0x390] ;  /* 0x0000e400ff087b82 */ /* 0x000e620000000a00 */
[----:B0-----:R-:W-:-:S06]  /*0660*/  IMAD.WIDE R2, R6, 0x4, R2 ;  /* 0x0000000406027825 */ /* 0x001fcc00078e0202 */
[----:B------:R-:W2:Y:S01]  /*0670*/  LDG.E R3, desc[UR4][R2.64] ;  /* 0x0000000402037981 */ /* 0x000ea2000c1e1900 */
[----:B-1----:R-:W-:-:S06]  /*0680*/  IMAD.WIDE R6, R6, 0x4, R8 ;  /* 0x0000000406067825 */ /* 0x002fcc00078e0208 */
[----:B------:R-:W2:Y:S02]  /*0690*/  LDG.E R6, desc[UR4][R6.64] ;  /* 0x0000000406067981 */ /* 0x000ea4000c1e1900 */
[----:B--2---:R-:W-:-:S05]  /*06a0*/  FFMA R9, R3, R10, R6 ;  /* 0x0000000a03097223 */ /* 0x004fca0000000006 */
[----:B------:R-:W-:Y:S01]  /*06b0*/  STG.E desc[UR4][R4.64], R9 ;  /* 0x0000000904007986 */ /* 0x000fe2000c101904 */
[----:B------:R-:W-:Y:S05]  /*06c0*/  EXIT ;  /* 0x000000000000794d */ /* 0x000fea0003800000 */
        .weak           $__internal_0_$__cuda_sm20_sqrt_rn_f32_slowpath
        .type           $__internal_0_$__cuda_sm20_sqrt_rn_f32_slowpath,@function
        .size           $__internal_0_$__cuda_sm20_sqrt_rn_f32_slowpath,($__internal_1_$__cuda_sm3x_div_rn_noftz_f32_slowpath - $__internal_0_$__cuda_sm20_sqrt_rn_f32_slowpath)
$__internal_0_$__cuda_sm20_sqrt_rn_f32_slowpath:
[----:B------:R-:W-:-:S13]  /*06d0*/  LOP3.LUT P0, RZ, R2, 0x7fffffff, RZ, 0xc0, !PT ;  /* 0x7fffffff02ff7812 */ /* 0x000fda000780c0ff */
[----:B------:R-:W-:Y:S01]  /*06e0*/  @!P0 MOV R3, R2 ;  /* 0x0000000200038202 */ /* 0x000fe20000000f00 */
[----:B------:R-:W-:Y:S06]  /*06f0*/  @!P0 BRA `(.L_x_5) ;  /* 0x0000000000408947 */ /* 0x000fec0003800000 */
[----:B------:R-:W-:-:S13]  /*0700*/  FSETP.GEU.FTZ.AND P0, PT, R2, RZ, PT ;  /* 0x000000ff0200720b */ /* 0x000fda0003f1e000 */
[----:B------:R-:W-:Y:S01]  /*0710*/  @!P0 IMAD.MOV.U32 R3, RZ, RZ, 0x7fffffff ;  /* 0x7fffffffff038424 */ /* 0x000fe200078e00ff */
[----:B------:R-:W-:Y:S06]  /*0720*/  @!P0 BRA `(.L_x_5) ;  /* 0x0000000000348947 */ /* 0x000fec0003800000 */
[----:B------:R-:W-:-:S13]  /*0730*/  FSETP.GTU.FTZ.AND P0, PT, |R2|, +INF , PT ;  /* 0x7f8000000200780b */ /* 0x000fda0003f1c200 */
[----:B------:R-:W-:Y:S01]  /*0740*/  @P0 FADD.FTZ R3, R2, 1 ;  /* 0x3f80000002030421 */ /* 0x000fe20000010000 */
[----:B------:R-:W-:Y:S06]  /*0750*/  @P0 BRA `(.L_x_5) ;  /* 0x0000000000280947 */ /* 0x000fec0003800000 */
[----:B------:R-:W-:-:S13]  /*0760*/  FSETP.NEU.FTZ.AND P0, PT, |R2|, +INF , PT ;  /* 0x7f8000000200780b */ /* 0x000fda0003f1d200 */
[----:B------:R-:W-:-:S04]  /*0770*/  @P0 FFMA R7, R2, 1.84467440737095516160e+19, RZ ;  /* 0x5f80000002070823 */ /* 0x000fc800000000ff */
[----:B------:R-:W0:Y:S02]  /*0780*/  @P0 MUFU.RSQ R8, R7 ;  /* 0x0000000700080308 */ /* 0x000e240000001400 */
[----:B0-----:R-:W-:Y:S01]  /*0790*/  @P0 FMUL.FTZ R10, R7, R8 ;  /* 0x00000008070a0220 */ /* 0x001fe20000410000 */
[----:B------:R-:W-:-:S03]  /*07a0*/  @P0 FMUL.FTZ R8, R8, 0.5 ;  /* 0x3f00000008080820 */ /* 0x000fc60000410000 */
[----:B------:R-:W-:-:S04]  /*07b0*/  @P0 FADD.FTZ R3, -R10, -RZ ;  /* 0x800000ff0a030221 */ /* 0x000fc80000010100 */
[----:B------:R-:W-:Y:S01]  /*07c0*/  @P0 FFMA R9, R10, R3, R7 ;  /* 0x000000030a090223 */ /* 0x000fe20000000007 */
[----:B------:R-:W-:-:S03]  /*07d0*/  @!P0 IMAD.MOV.U32 R3, RZ, RZ, R2 ;  /* 0x000000ffff038224 */ /* 0x000fc600078e0002 */
[----:B------:R-:W-:-:S04]  /*07e0*/  @P0 FFMA R8, R9, R8, R10 ;  /* 0x0000000809080223 */ /* 0x000fc8000000000a */
[----:B------:R-:W-:-:S07]  /*07f0*/  @P0 FMUL.FTZ R3, R8, 2.3283064365386962891e-10 ;  /* 0x2f80000008030820 */ /* 0x000fce0000410000 */
.L_x_5:
[----:B------:R-:W-:Y:S01]  /*0800*/  MOV R7, R3 ;  /* 0x0000000300077202 */ /* 0x000fe20000000f00 */
[----:B------:R-:W-:Y:S02]  /*0810*/  IMAD.MOV.U32 R2, RZ, RZ, R11 ;  /* 0x000000ffff027224 */ /* 0x000fe400078e000b */
[----:B------:R-:W-:-:S04]  /*0820*/  IMAD.MOV.U32 R3, RZ, RZ, 0x0 ;  /* 0x00000000ff037424 */ /* 0x000fc800078e00ff */
[----:B------:R-:W-:Y:S05]  /*0830*/  RET.REL.NODEC R2 `(bn_inference) ;  /* 0xfffffff402f07950 */ /* 0x000fea0003c3ffff */
        .weak           $__internal_1_$__cuda_sm3x_div_rn_noftz_f32_slowpath
        .type           $__internal_1_$__cuda_sm3x_div_rn_noftz_f32_slowpath,@function
        .size           $__internal_1_$__cuda_sm3x_div_rn_noftz_f32_slowpath,(.L_x_19 - $__internal_1_$__cuda_sm3x_div_rn_noftz_f32_slowpath)
$__internal_1_$__cuda_sm3x_div_rn_noftz_f32_slowpath:
[----:B------:R-:W-:Y:S01]  /*0840*/  SHF.R.U32.HI R8, RZ, 0x17, R3 ;  /* 0x00000017ff087819 */ /* 0x000fe20000011603 */
[----:B------:R-:W-:Y:S01]  /*0850*/  BSSY.RECONVERGENT B1, `(.L_x_6) ;  /* 0x0000063000017945 */ /* 0x000fe20003800200 */
[--C-:B------:R-:W-:Y:S02]  /*0860*/  SHF.R.U32.HI R7, RZ, 0x17, R0.reuse ;  /* 0x00000017ff077819 */ /* 0x100fe40000011600 */
[----:B------:R-:W-:Y:S02]  /*0870*/  LOP3.LUT R13, R8, 0xff, RZ, 0xc0, !PT ;  /* 0x000000ff080d7812 */ /* 0x000fe400078ec0ff */
[----:B------:R-:W-:Y:S01]  /*0880*/  LOP3.LUT R10, R7, 0xff, RZ, 0xc0, !PT ;  /* 0x000000ff070a7812 */ /* 0x000fe200078ec0ff */
[----:B------:R-:W-:Y:S01]  /*0890*/  IMAD.MOV.U32 R7, RZ, RZ, R0 ;  /* 0x000000ffff077224 */ /* 0x000fe200078e0000 */
[----:B------:R-:W-:-:S03]  /*08a0*/  IADD3 R11, PT, PT, R13, -0x1, RZ ;  /* 0xffffffff0d0b7810 */ /* 0x000fc60007ffe0ff */
[----:B------:R-:W-:Y:S01]  /*08b0*/  VIADD R9, R10, 0xffffffff ;  /* 0xffffffff0a097836 */ /* 0x000fe20000000000 */
[----:B------:R-:W-:-:S04]  /*08c0*/  ISETP.GT.U32.AND P0, PT, R11, 0xfd, PT ;  /* 0x000000fd0b00780c */ /* 0x000fc80003f04070 */
[----:B------:R-:W-:-:S13]  /*08d0*/  ISETP.GT.U32.OR P0, PT, R9, 0xfd, P0 ;  /* 0x000000fd0900780c */ /* 0x000fda0000704470 */
[----:B------:R-:W-:Y:S01]  /*08e0*/  @!P0 MOV R8, RZ ;  /* 0x000000ff00088202 */ /* 0x000fe20000000f00 */
[----:B------:R-:W-:Y:S06]  /*08f0*/  @!P0 BRA `(.L_x_7) ;  /* 0x00000000005c8947 */ /* 0x000fec0003800000 */
[----:B------:R-:W-:Y:S02]  /*0900*/  FSETP.GTU.FTZ.AND P1, PT, |R3|, +INF , PT ;  /* 0x7f8000000300780b */ /* 0x000fe40003f3c200 */
[----:B------:R-:W-:-:S04]  /*0910*/  FSETP.GTU.FTZ.AND P0, PT, |R0|, +INF , PT ;  /* 0x7f8000000000780b */ /* 0x000fc80003f1c200 */
[----:B------:R-:W-:-:S13]  /*0920*/  PLOP3.LUT P0, PT, P0, P1, PT, 0xf8, 0x8f ;  /* 0x00000000008f781c */ /* 0x000fda0000703f70 */
[----:B------:R-:W-:Y:S05]  /*0930*/  @P0 BRA `(.L_x_8) ;  /* 0x00000004004c0947 */ /* 0x000fea0003800000 */
[----:B------:R-:W-:-:S13]  /*0940*/  LOP3.LUT P0, RZ, R3, 0x7fffffff, R7, 0xc8, !PT ;  /* 0x7fffffff03ff7812 */ /* 0x000fda000780c807 */
[----:B------:R-:W-:Y:S05]  /*0950*/  @!P0 BRA `(.L_x_9) ;  /* 0x00000004003c8947 */ /* 0x000fea0003800000 */
[C---:B------:R-:W-:Y:S02]  /*0960*/  FSETP.NEU.FTZ.AND P2, PT, |R0|.reuse, +INF , PT ;  /* 0x7f8000000000780b */ /* 0x040fe40003f5d200 */
[----:B------:R-:W-:Y:S02]  /*0970*/  FSETP.NEU.FTZ.AND P1, PT, |R3|, +INF , PT ;  /* 0x7f8000000300780b */ /* 0x000fe40003f3d200 */
[----:B------:R-:W-:-:S11]  /*0980*/  FSETP.NEU.FTZ.AND P0, PT, |R0|, +INF , PT ;  /* 0x7f8000000000780b */ /* 0x000fd60003f1d200 */
[----:B------:R-:W-:Y:S05]  /*0990*/  @!P1 BRA !P2, `(.L_x_9) ;  /* 0x00000004002c9947 */ /* 0x000fea0005000000 */
[----:B------:R-:W-:-:S04]  /*09a0*/  LOP3.LUT P2, RZ, R7, 0x7fffffff, RZ, 0xc0, !PT ;  /* 0x7fffffff07ff7812 */ /* 0x000fc8000784c0ff */
[----:B------:R-:W-:-:S13]  /*09b0*/  PLOP3.LUT P1, PT, P1, P2, PT, 0x2f, 0xf2 ;  /* 0x0000000000f2781c */ /* 0x000fda0000f24577 */
[----:B------:R-:W-:Y:S05]  /*09c0*/  @P1 BRA `(.L_x_10) ;  /* 0x0000000400181947 */ /* 0x000fea0003800000 */
[----:B------:R-:W-:-:S04]  /*09d0*/  LOP3.LUT P1, RZ, R3, 0x7fffffff, RZ, 0xc0, !PT ;  /* 0x7fffffff03ff7812 */ /* 0x000fc8000782c0ff */
[----:B------:R-:W-:-:S13]  /*09e0*/  PLOP3.LUT P0, PT, P0, P1, PT, 0x2f, 0xf2 ;  /* 0x0000000000f2781c */ /* 0x000fda0000702577 */
[----:B------:R-:W-:Y:S05]  /*09f0*/  @P0 BRA `(.L_x_11) ;  /* 0x0000000400000947 */ /* 0x000fea0003800000 */
[----:B------:R-:W-:Y:S02]  /*0a00*/  ISETP.GE.AND P0, PT, R9, RZ, PT ;  /* 0x000000ff0900720c */ /* 0x000fe40003f06270 */
[----:B------:R-:W-:-:S11]  /*0a10*/  ISETP.GE.AND P1, PT, R11, RZ, PT ;  /* 0x000000ff0b00720c */ /* 0x000fd60003f26270 */
[----:B------:R-:W-:Y:S02]  /*0a20*/  @P0 IMAD.MOV.U32 R8, RZ, RZ, RZ ;  /* 0x000000ffff080224 */ /* 0x000fe400078e00ff */
[----:B------:R-:W-:Y:S01]  /*0a30*/  @!P0 FFMA R7, R0, 1.84467440737095516160e+19, RZ ;  /* 0x5f80000000078823 */ /* 0x000fe200000000ff */
[----:B------:R-:W-:Y:S02]  /*0a40*/  @!P0 IMAD.MOV.U32 R8, RZ, RZ, -0x40 ;  /* 0xffffffc0ff088424 */ /* 0x000fe400078e00ff */
[----:B------:R-:W-:-:S03]  /*0a50*/  @!P1 FFMA R3, R3, 1.84467440737095516160e+19, RZ ;  /* 0x5f80000003039823 */ /* 0x000fc600000000ff */
[----:B------:R-:W-:-:S07]  /*0a60*/  @!P1 IADD3 R8, PT, PT, R8, 0x40, RZ ;  /* 0x0000004008089810 */ /* 0x000fce0007ffe0ff */
.L_x_7:
[----:B------:R-:W-:Y:S01]  /*0a70*/  LEA R0, R13, 0xc0800000, 0x17 ;  /* 0xc08000000d007811 */ /* 0x000fe200078eb8ff */
[----:B------:R-:W-:Y:S01]  /*0a80*/  VIADD R10, R10, 0xffffff81 ;  /* 0xffffff810a0a7836 */ /* 0x000fe20000000000 */
[----:B------:R-:W-:Y:S03]  /*0a90*/  BSSY.RECONVERGENT B2, `(.L_x_12) ;  /* 0x0000035000027945 */ /* 0x000fe60003800200 */
[----:B------:R-:W-:Y:S02]  /*0aa0*/  IMAD.IADD R3, R3, 0x1, -R0 ;  /* 0x0000000103037824 */ /* 0x000fe400078e0a00 */
[----:B------:R-:W-:Y:S02]  /*0ab0*/  IMAD R0, R10, -0x800000, R7 ;  /* 0xff8000000a007824 */ /* 0x000fe400078e0207 */
[----:B------:R-:W0:Y:S01]  /*0ac0*/  MUFU.RCP R9, R3 ;  /* 0x0000000300097308 */ /* 0x000e220000001000 */
[----:B------:R-:W-:-:S04]  /*0ad0*/  FADD.FTZ R11, -R3, -RZ ;  /* 0x800000ff030b7221 */ /* 0x000fc80000010100 */
[----:B0-----:R-:W-:-:S04]  /*0ae0*/  FFMA R12, R9, R11, 1 ;  /* 0x3f800000090c7423 */ /* 0x001fc8000000000b */
[----:B------:R-:W-:-:S04]  /*0af0*/  FFMA R14, R9, R12, R9 ;  /* 0x0000000c090e7223 */ /* 0x000fc80000000009 */
[----:B------:R-:W-:-:S04]  /*0b00*/  FFMA R7, R0, R14, RZ ;  /* 0x0000000e00077223 */ /* 0x000fc800000000ff */
[----:B------:R-:W-:-:S04]  /*0b10*/  FFMA R12, R11, R7, R0 ;  /* 0x000000070b0c7223 */ /* 0x000fc80000000000 */
[----:B------:R-:W-:Y:S01]  /*0b20*/  FFMA R9, R14, R12, R7 ;  /* 0x0000000c0e097223 */ /* 0x000fe20000000007 */
[----:B------:R-:W-:-:S03]  /*0b30*/  IADD3 R7, PT, PT, R10, 0x7f, -R13 ;  /* 0x0000007f0a077810 */ /* 0x000fc60007ffe80d */
[----:B------:R-:W-:Y:S01]  /*0b40*/  FFMA R12, R11, R9, R0 ;  /* 0x000000090b0c7223 */ /* 0x000fe20000000000 */
[----:B------:R-:W-:-:S03]  /*0b50*/  IADD3 R7, PT, PT, R7, R8, RZ ;  /* 0x0000000807077210 */ /* 0x000fc60007ffe0ff */
[----:B------:R-:W-:-:S05]  /*0b60*/  FFMA R0, R14, R12, R9 ;  /* 0x0000000c0e007223 */ /* 0x000fca0000000009 */
[----:B------:R-:W-:-:S04]  /*0b70*/  SHF.R.U32.HI R3, RZ, 0x17, R0 ;  /* 0x00000017ff037819 */ /* 0x000fc80000011600 */
[----:B------:R-:W-:-:S05]  /*0b80*/  LOP3.LUT R3, R3, 0xff, RZ, 0xc0, !PT ;  /* 0x000000ff03037812 */ /* 0x000fca00078ec0ff */
[----:B------:R-:W-:-:S04]  /*0b90*/  IMAD.IADD R11, R3, 0x1, R7 ;  /* 0x00000001030b7824 */ /* 0x000fc800078e0207 */
[----:B------:R-:W-:-:S05]  /*0ba0*/  VIADD R3, R11, 0xffffffff ;  /* 0xffffffff0b037836 */ /* 0x000fca0000000000 */
[----:B------:R-:W-:-:S13]  /*0bb0*/  ISETP.GE.U32.AND P0, PT, R3, 0xfe, PT ;  /* 0x000000fe0300780c */ /* 0x000fda0003f06070 */
[----:B------:R-:W-:Y:S05]  /*0bc0*/  @!P0 BRA `(.L_x_13) ;  /* 0x0000000000808947 */ /* 0x000fea0003800000 */
[----:B------:R-:W-:-:S13]  /*0bd0*/  ISETP.GT.AND P0, PT, R11, 0xfe, PT ;  /* 0x000000fe0b00780c */ /* 0x000fda0003f04270 */
[----:B------:R-:W-:Y:S05]  /*0be0*/  @P0 BRA `(.L_x_14) ;  /* 0x00000000006c0947 */ /* 0x000fea0003800000 */
[----:B------:R-:W-:-:S13]  /*0bf0*/  ISETP.GE.AND P0, PT, R11, 0x1, PT ;  /* 0x000000010b00780c */ /* 0x000fda0003f06270 */
[----:B------:R-:W-:Y:S05]  /*0c00*/  @P0 BRA `(.L_x_15) ;  /* 0x0000000000740947 */ /* 0x000fea0003800000 */
[----:B------:R-:W-:Y:S02]  /*0c10*/  ISETP.GE.AND P0, PT, R11, -0x18, PT ;  /* 0xffffffe80b00780c */ /* 0x000fe40003f06270 */
[----:B------:R-:W-:-:S11]  /*0c20*/  LOP3.LUT R0, R0, 0x80000000, RZ, 0xc0, !PT ;  /* 0x8000000000007812 */ /* 0x000fd600078ec0ff */
[----:B------:R-:W-:Y:S05]  /*0c30*/  @!P0 BRA `(.L_x_15) ;  /* 0x0000000000688947 */ /* 0x000fea0003800000 */
[CCC-:B------:R-:W-:Y:S01]  /*0c40*/  FFMA.RZ R3, R14.reuse, R12.reuse, R9.reuse ;  /* 0x0000000c0e037223 */ /* 0x1c0fe2000000c009 */
[C---:B------:R-:W-:Y:S01]  /*0c50*/  IADD3 R10, PT, PT, R11.reuse, 0x20, RZ ;  /* 0x000000200b0a7810 */ /* 0x040fe20007ffe0ff */
[CCC-:B------:R-:W-:Y:S01]  /*0c60*/  FFMA.RM R8, R14.reuse, R12.reuse, R9.reuse ;  /* 0x0000000c0e087223 */ /* 0x1c0fe20000004009 */
[----:B------:R-:W-:Y:S02]  /*0c70*/  ISETP.NE.AND P2, PT, R11, RZ, PT ;  /* 0x000000ff0b00720c */ /* 0x000fe40003f45270 */
[----:B------:R-:W-:Y:S01]  /*0c80*/  LOP3.LUT R7, R3, 0x7fffff, RZ, 0xc0, !PT ;  /* 0x007fffff03077812 */ /* 0x000fe200078ec0ff */
[----:B------:R-:W-:Y:S01]  /*0c90*/  FFMA.RP R3, R14, R12, R9 ;  /* 0x0000000c0e037223 */ /* 0x000fe20000008009 */
[----:B------:R-:W-:Y:S01]  /*0ca0*/  IMAD.MOV R9, RZ, RZ, -R11 ;  /* 0x000000ffff097224 */ /* 0x000fe200078e0a0b */
[----:B------:R-:W-:Y:S02]  /*0cb0*/  ISETP.NE.AND P1, PT, R11, RZ, PT ;  /* 0x000000ff0b00720c */ /* 0x000fe40003f25270 */
[----:B------:R-:W-:-:S02]  /*0cc0*/  LOP3.LUT R7, R7, 0x800000, RZ, 0xfc, !PT ;  /* 0x0080000007077812 */ /* 0x000fc400078efcff */
[----:B------:R-:W-:Y:S02]  /*0cd0*/  FSETP.NEU.FTZ.AND P0, PT, R3, R8, PT ;  /* 0x000000080300720b */ /* 0x000fe40003f1d000 */
[----:B------:R-:W-:Y:S02]  /*0ce0*/  SHF.L.U32 R10, R7, R10, RZ ;  /* 0x0000000a070a7219 */ /* 0x000fe400000006ff */
[----:B------:R-:W-:Y:S02]  /*0cf0*/  SEL R8, R9, RZ, P2 ;  /* 0x000000ff09087207 */ /* 0x000fe40001000000 */
[----:B------:R-:W-:Y:S02]  /*0d00*/  ISETP.NE.AND P1, PT, R10, RZ, P1 ;  /* 0x000000ff0a00720c */ /* 0x000fe40000f25270 */
[----:B------:R-:W-:Y:S02]  /*0d10*/  SHF.R.U32.HI R8, RZ, R8, R7 ;  /* 0x00000008ff087219 */ /* 0x000fe40000011607 */
[----:B------:R-:W-:-:S02]  /*0d20*/  PLOP3.LUT P0, PT, P0, P1, PT, 0xf8, 0x8f ;  /* 0x00000000008f781c */ /* 0x000fc40000703f70 */
[----:B------:R-:W-:Y:S02]  /*0d30*/  SHF.R.U32.HI R10, RZ, 0x1, R8 ;  /* 0x00000001ff0a7819 */ /* 0x000fe40000011608 */
[----:B------:R-:W-:-:S04]  /*0d40*/  SEL R3, RZ, 0x1, !P0 ;  /* 0x00000001ff037807 */ /* 0x000fc80004000000 */
[----:B------:R-:W-:-:S04]  /*0d50*/  LOP3.LUT R3, R3, 0x1, R10, 0xf8, !PT ;  /* 0x0000000103037812 */ /* 0x000fc800078ef80a */
[----:B------:R-:W-:-:S05]  /*0d60*/  LOP3.LUT R3, R3, R8, RZ, 0xc0, !PT ;  /* 0x0000000803037212 */ /* 0x000fca00078ec0ff */
[----:B------:R-:W-:-:S05]  /*0d70*/  IMAD.IADD R3, R10, 0x1, R3 ;  /* 0x000000010a037824 */ /* 0x000fca00078e0203 */
[----:B------:R-:W-:Y:S01]  /*0d80*/  LOP3.LUT R0, R3, R0, RZ, 0xfc, !PT ;  /* 0x0000000003007212 */ /* 0x000fe200078efcff */
[----:B------:R-:W-:Y:S06]  /*0d90*/  BRA `(.L_x_15) ;  /* 0x0000000000107947 */ /* 0x000fec0003800000 */
.L_x_14:
[----:B------:R-:W-:-:S04]  /*0da0*/  LOP3.LUT R0, R0, 0x80000000, RZ, 0xc0, !PT ;  /* 0x8000000000007812 */ /* 0x000fc800078ec0ff */
[----:B------:R-:W-:Y:S01]  /*0db0*/  LOP3.LUT R0, R0, 0x7f800000, RZ, 0xfc, !PT ;  /* 0x7f80000000007812 */ /* 0x000fe200078efcff */
[----:B------:R-:W-:Y:S06]  /*0dc0*/  BRA `(.L_x_15) ;  /* 0x0000000000047947 */ /* 0x000fec0003800000 */
.L_x_13:
[----:B------:R-:W-:-:S07]  /*0dd0*/  LEA R0, R7, R0, 0x17 ;  /* 0x0000000007007211 */ /* 0x000fce00078eb8ff */
.L_x_15:
[----:B------:R-:W-:Y:S05]  /*0de0*/  BSYNC.RECONVERGENT B2 ;  /* 0x0000000000027941 */ /* 0x000fea0003800200 */
.L_x_12:
[----:B------:R-:W-:Y:S05]  /*0df0*/  BRA `(.L_x_16) ;  /* 0x0000000000207947 */ /* 0x000fea0003800000 */
.L_x_11:
[----:B------:R-:W-:-:S04]  /*0e00*/  LOP3.LUT R0, R3, 0x80000000, R7, 0x48, !PT ;  /* 0x8000000003007812 */ /* 0x000fc800078e4807 */
[----:B------:R-:W-:Y:S01]  /*0e10*/  LOP3.LUT R0, R0, 0x7f800000, RZ, 0xfc, !PT ;  /* 0x7f80000000007812 */ /* 0x000fe200078efcff */
[----:B------:R-:W-:Y:S06]  /*0e20*/  BRA `(.L_x_16) ;  /* 0x0000000000147947 */ /* 0x000fec0003800000 */
.L_x_10:
[----:B------:R-:W-:Y:S01]  /*0e30*/  LOP3.LUT R0, R3, 0x80000000, R7, 0x48, !PT ;  /* 0x8000000003007812 */ /* 0x000fe200078e4807 */
[----:B------:R-:W-:Y:S06]  /*0e40*/  BRA `(.L_x_16) ;  /* 0x00000000000c7947 */ /* 0x000fec0003800000 */
.L_x_9:
[----:B------:R-:W0:Y:S01]  /*0e50*/  MUFU.RSQ R0, -QNAN ;  /* 0xffc0000000007908 */ /* 0x000e220000001400 */
[----:B------:R-:W-:Y:S05]  /*0e60*/  BRA `(.L_x_16) ;  /* 0x0000000000047947 */ /* 0x000fea0003800000 */
.L_x_8:
[----:B------:R-:W-:-:S07]  /*0e70*/  FADD.FTZ R0, R0, R3 ;  /* 0x0000000300007221 */ /* 0x000fce0000010000 */
.L_x_16:
[----:B------:R-:W-:Y:S05]  /*0e80*/  BSYNC.RECONVERGENT B1 ;  /* 0x0000000000017941 */ /* 0x000fea0003800200 */
.L_x_6:
[----:B------:R-:W-:-:S04]  /*0e90*/  IMAD.MOV.U32 R3, RZ, RZ, 0x0 ;  /* 0x00000000ff037424 */ /* 0x000fc800078e00ff */
[----:B0-----:R-:W-:Y:S05]  /*0ea0*/  RET.REL.NODEC R2 `(bn_inference) ;  /* 0xfffffff002547950 */ /* 0x001fea0003c3ffff */
.L_x_17:
[----:B------:R-:W-:-:S00]  /*0eb0*/  BRA `(.L_x_17) ;  /* 0xfffffffc00fc7947 */ /* 0x000fc0000383ffff */
[----:B------:R-:W-:-:S00]  /*0ec0*/  NOP ;  /* 0x0000000000007918 */ /* 0x000fc00000000000 */
        /* <DEDUP_REMOVED lines=11> */
.L_x_19:


//--------------------- .nv.shared.reserved.0     --------------------------
	.section	.nv.shared.reserved.0,"aw",@nobits
	.weak		__nv_reservedSMEM_offset_0_alias
	.size		__nv_reservedSMEM_offset_0_alias, 0, 64
	.other		__nv_reservedSMEM_offset_0_alias,@"STO_CUDA_RESERVED_SHARED STV_DEFAULT"
__nv_reservedSMEM_offset_0_alias:
	.zero		0
	.zero		64


//--------------------- .nv.constant0.bn_inference --------------------------
	.section	.nv.constant0.bn_inference,"a",@progbits
	.sectionflags	@""
	.align	4
.nv.constant0.bn_inference:
	.zero		952


//--------------------- SYMBOLS --------------------------

	.type		.nv.reservedSmem.offset0,@object
	.size		.nv.reservedSmem.offset0,0x4
